	.headerflags	@"EF_CUDA_TEXMODE_UNIFIED EF_CUDA_64BIT_ADDRESS EF_CUDA_SM89 EF_CUDA_VIRTUAL_SM(EF_CUDA_SM89)"
	.elftype	@"ET_EXEC"


//--------------------- .nv.info                  --------------------------
	.section	.nv.info,"",@"SHT_CUDA_INFO"
	.align	4


	//----- nvinfo : EIATTR_REGCOUNT
	.align		4
        /*0000*/ 	.byte	0x04, 0x2f
        /*0002*/ 	.short	(.L_1 - .L_0)
	.align		4
.L_0:
        /*0004*/ 	.word	index@(triton_per_fused_add_mul_pow_reciprocal_select_sum_unsqueeze_6)
        /*0008*/ 	.word	0x00000012


	//----- nvinfo : EIATTR_FRAME_SIZE
	.align		4
.L_1:
        /*000c*/ 	.byte	0x04, 0x11
        /*000e*/ 	.short	(.L_3 - .L_2)
	.align		4
.L_2:
        /*0010*/ 	.word	index@(triton_per_fused_add_mul_pow_reciprocal_select_sum_unsqueeze_6)
        /*0014*/ 	.word	0x00000000


	//----- nvinfo : EIATTR_MIN_STACK_SIZE
	.align		4
.L_3:
        /*0018*/ 	.byte	0x04, 0x12
        /*001a*/ 	.short	(.L_5 - .L_4)
	.align		4
.L_4:
        /*001c*/ 	.word	index@(triton_per_fused_add_mul_pow_reciprocal_select_sum_unsqueeze_6)
        /*0020*/ 	.word	0x00000000
.L_5:


//--------------------- .nv.info.triton_per_fused_add_mul_pow_reciprocal_select_sum_unsqueeze_6 --------------------------
	.section	.nv.info.triton_per_fused_add_mul_pow_reciprocal_select_sum_unsqueeze_6,"",@"SHT_CUDA_INFO"
	.sectionflags	@""
	.align	4


	//----- nvinfo : EIATTR_CUDA_API_VERSION
	.align		4
        /*0000*/ 	.byte	0x04, 0x37
        /*0002*/ 	.short	(.L_7 - .L_6)
.L_6:
        /*0004*/ 	.word	0x00000080


	//----- nvinfo : EIATTR_PARAM_CBANK
	.align		4
.L_7:
        /*0008*/ 	.byte	0x04, 0x0a
        /*000a*/ 	.short	(.L_9 - .L_8)
	.align		4
.L_8:
        /*000c*/ 	.word	index@(.nv.constant0.triton_per_fused_add_mul_pow_reciprocal_select_sum_unsqueeze_6)
        /*0010*/ 	.short	0x0160
        /*0012*/ 	.short	0x0028


	//----- nvinfo : EIATTR_CBANK_PARAM_SIZE
	.align		4
.L_9:
        /*0014*/ 	.byte	0x03, 0x19
        /*0016*/ 	.short	0x0028


	//----- nvinfo : EIATTR_KPARAM_INFO
	.align		4
        /*0018*/ 	.byte	0x04, 0x17
        /*001a*/ 	.short	(.L_11 - .L_10)
.L_10:
        /*001c*/ 	.word	0x00000000
        /*0020*/ 	.short	0x0004
        /*0022*/ 	.short	0x0020
        /*0024*/ 	.byte	0x00, 0xf4, 0x21, 0x00


	//----- nvinfo : EIATTR_KPARAM_INFO
	.align		4
.L_11:
        /*0028*/ 	.byte	0x04, 0x17
        /*002a*/ 	.short	(.L_13 - .L_12)
.L_12:
        /*002c*/ 	.word	0x00000000
        /*0030*/ 	.short	0x0003
        /*0032*/ 	.short	0x0018
        /*0034*/ 	.byte	0x00, 0xf0, 0x11, 0x00


	//----- nvinfo : EIATTR_KPARAM_INFO
	.align		4
.L_13:
        /*0038*/ 	.byte	0x04, 0x17
        /*003a*/ 	.short	(.L_15 - .L_14)
.L_14:
        /*003c*/ 	.word	0x00000000
        /*0040*/ 	.short	0x0002
        /*0042*/ 	.short	0x0010
        /*0044*/ 	.byte	0x00, 0xf4, 0x21, 0x00


	//----- nvinfo : EIATTR_KPARAM_INFO
	.align		4
.L_15:
        /*0048*/ 	.byte	0x04, 0x17
        /*004a*/ 	.short	(.L_17 - .L_16)
.L_16:
        /*004c*/ 	.word	0x00000000
        /*0050*/ 	.short	0x0001
        /*0052*/ 	.short	0x0008
        /*0054*/ 	.byte	0x00, 0xf4, 0x21, 0x00


	//----- nvinfo : EIATTR_KPARAM_INFO
	.align		4
.L_17:
        /*0058*/ 	.byte	0x04, 0x17
        /*005a*/ 	.short	(.L_19 - .L_18)
.L_18:
        /*005c*/ 	.word	0x00000000
        /*0060*/ 	.short	0x0000
        /*0062*/ 	.short	0x0000
        /*0064*/ 	.byte	0x00, 0xf4, 0x21, 0x00


	//----- nvinfo : EIATTR_MAXREG_COUNT
	.align		4
.L_19:
        /*0068*/ 	.byte	0x03, 0x1b
        /*006a*/ 	.short	0x00ff


	//----- nvinfo : EIATTR_COOP_GROUP_MASK_REGIDS
	.align		4
        /*006c*/ 	.byte	0x04, 0x29
        /*006e*/ 	.short	(.L_21 - .L_20)


	//   ....[0]....
.L_20:
        /*0070*/ 	.word	0xffffffff


	//   ....[1]....
        /*0074*/ 	.word	0xffffffff


	//   ....[2]....
        /*0078*/ 	.word	0xffffffff


	//   ....[3]....
        /*007c*/ 	.word	0xffffffff


	//   ....[4]....
        /*0080*/ 	.word	0xffffffff


	//   ....[5]....
        /*0084*/ 	.word	0xffffffff


	//----- nvinfo : EIATTR_COOP_GROUP_INSTR_OFFSETS
	.align		4
.L_21:
        /*0088*/ 	.byte	0x04, 0x28
        /*008a*/ 	.short	(.L_23 - .L_22)


	//   ....[0]....
.L_22:
        /*008c*/ 	.word	0x000000c0


	//   ....[1]....
        /*0090*/ 	.word	0x000000f0


	//   ....[2]....
        /*0094*/ 	.word	0x00000110


	//   ....[3]....
        /*0098*/ 	.word	0x00000130


	//   ....[4]....
        /*009c*/ 	.word	0x00000150


	//   ....[5]....
        /*00a0*/ 	.word	0x000001d0


	//----- nvinfo : EIATTR_EXIT_INSTR_OFFSETS
	.align		4
.L_23:
        /*00a4*/ 	.byte	0x04, 0x1c
        /*00a6*/ 	.short	(.L_25 - .L_24)


	//   ....[0]....
.L_24:
        /*00a8*/ 	.word	0x00000340


	//----- nvinfo : EIATTR_REQNTID
	.align		4
.L_25:
        /*00ac*/ 	.byte	0x04, 0x10
        /*00ae*/ 	.short	(.L_27 - .L_26)
.L_26:
        /*00b0*/ 	.word	0x00000040
        /*00b4*/ 	.word	0x00000001
        /*00b8*/ 	.word	0x00000001
.L_27:


//--------------------- .nv.callgraph             --------------------------
	.section	.nv.callgraph,"",@"SHT_CUDA_CALLGRAPH"
	.align	4
	.sectionentsize	8
	.align		4
        /*0000*/ 	.word	0x00000000
	.align		4
        /*0004*/ 	.word	0xffffffff
	.align		4
        /*0008*/ 	.word	0x00000000
	.align		4
        /*000c*/ 	.word	0xfffffffe
	.align		4
        /*0010*/ 	.word	0x00000000
	.align		4
        /*0014*/ 	.word	0xfffffffd
	.align		4
        /*0018*/ 	.word	0x00000000
	.align		4
        /*001c*/ 	.word	0xfffffffc


//--------------------- .nv.rel.action            --------------------------
	.section	.nv.rel.action,"",@"SHT_CUDA_RELOCINFO"
	.align	8
	.sectionentsize	8
        /*0000*/ 	.byte	0x73, 0x00, 0x00, 0x00, 0x00, 0x00, 0x00, 0x00, 0x00, 0x00, 0x00, 0x11, 0x25, 0x00, 0x05, 0x36


//--------------------- .nv.constant0.triton_per_fused_add_mul_pow_reciprocal_select_sum_unsqueeze_6 --------------------------
	.section	.nv.constant0.triton_per_fused_add_mul_pow_reciprocal_select_sum_unsqueeze_6,"a",@progbits
	.sectionflags	@""
	.align	4
.nv.constant0.triton_per_fused_add_mul_pow_reciprocal_select_sum_unsqueeze_6:
	.zero		392


//--------------------- .text.triton_per_fused_add_mul_pow_reciprocal_select_sum_unsqueeze_6 --------------------------
	.section	.text.triton_per_fused_add_mul_pow_reciprocal_select_sum_unsqueeze_6,"ax",@progbits
	.sectionflags	@"SHF_BARRIERS=1"
	.sectioninfo	@"SHI_REGISTERS=18"
	.align	128
        .global         triton_per_fused_add_mul_pow_reciprocal_select_sum_unsqueeze_6
        .type           triton_per_fused_add_mul_pow_reciprocal_select_sum_unsqueeze_6,@function
        .size           triton_per_fused_add_mul_pow_reciprocal_select_sum_unsqueeze_6,(.L_x_1 - triton_per_fused_add_mul_pow_reciprocal_select_sum_unsqueeze_6)
        .other          triton_per_fused_add_mul_pow_reciprocal_select_sum_unsqueeze_6,@"STO_CUDA_ENTRY STV_DEFAULT"
triton_per_fused_add_mul_pow_reciprocal_select_sum_unsqueeze_6:
.text.triton_per_fused_add_mul_pow_reciprocal_select_sum_unsqueeze_6:
[----:B------:R-:W-:Y:S02]  /*0000*/  MOV R1, c[0x0][0x28] ;  /* 0x00000a0000017a02 */ /* 0x000fe40000000f00 */
[----:B------:R-:W0:Y:S01]  /*0010*/  S2R R13, SR_TID.X ;  /* 0x00000000000d7919 */ /* 0x000e220000002100 */
[----:B------:R-:W-:Y:S01]  /*0020*/  MOV R15, 0x4 ;  /* 0x00000004000f7802 */ /* 0x000fe20000000f00 */
[----:B------:R-:W-:Y:S01]  /*0030*/  ULDC.64 UR4, c[0x0][0x118] ;  /* 0x0000460000047ab9 */ /* 0x000fe20000000a00 */
[----:B0-----:R-:W-:-:S05]  /*0040*/  LOP3.LUT R4, R13, 0x3f, RZ, 0xc0, !PT ;  /* 0x0000003f0d047812 */ /* 0x001fca00078ec0ff */
[----:B------:R-:W-:-:S05]  /*0050*/  IMAD.WIDE.U32 R2, R4, R15, c[0x0][0x168] ;  /* 0x00005a0004027625 */ /* 0x000fca00078e000f */
[----:B------:R0:W2:Y:S01]  /*0060*/  LDG.E R0, [R2.64+0x100] ;  /* 0x0001000402007981 */ /* 0x0000a2000c1e1900 */
[C---:B------:R-:W-:Y:S02]  /*0070*/  LOP3.LUT P0, RZ, R13.reuse, 0x1f, RZ, 0xc0, !PT ;  /* 0x0000001f0dff7812 */ /* 0x040fe4000780c0ff */
[----:B------:R-:W-:Y:S02]  /*0080*/  ISETP.GE.AND P1, PT, R13, 0x2, PT ;  /* 0x000000020d00780c */ /* 0x000fe40003f26270 */
[----:B0-----:R-:W-:-:S04]  /*0090*/  SHF.R.U32.HI R2, RZ, 0x3, R13 ;  /* 0x00000003ff027819 */ /* 0x001fc8000001160d */
[----:B------:R-:W-:Y:S01]  /*00a0*/  LOP3.LUT R3, R2, 0x4, RZ, 0xc0, !PT ;  /* 0x0000000402037812 */ /* 0x000fe200078ec0ff */
[----:B--2---:R-:W-:-:S06]  /*00b0*/  FMUL R5, R0, R0 ;  /* 0x0000000000057220 */ /* 0x004fcc0000400000 */
[----:B------:R-:W0:Y:S02]  /*00c0*/  SHFL.BFLY PT, R5, R5, 0x10, 0x1f ;  /* 0x0e001f0005057f89 */ /* 0x000e2400000e0000 */
[----:B0-----:R-:W-:Y:S01]  /*00d0*/  FFMA R6, R0, R0, R5 ;  /* 0x0000000000067223 */ /* 0x001fe20000000005 */
[----:B------:R-:W-:-:S04]  /*00e0*/  LOP3.LUT R5, R13, 0x1, RZ, 0xc0, !PT ;  /* 0x000000010d057812 */ /* 0x000fc800078ec0ff */
[----:B------:R-:W0:Y:S02]  /*00f0*/  SHFL.BFLY PT, R7, R6, 0x8, 0x1f ;  /* 0x0d001f0006077f89 */ /* 0x000e2400000e0000 */
[----:B0-----:R-:W-:-:S05]  /*0100*/  FADD R7, R6, R7 ;  /* 0x0000000706077221 */ /* 0x001fca0000000000 */
[----:B------:R-:W0:Y:S02]  /*0110*/  SHFL.BFLY PT, R8, R7, 0x4, 0x1f ;  /* 0x0c801f0007087f89 */ /* 0x000e2400000e0000 */
[----:B0-----:R-:W-:-:S05]  /*0120*/  FADD R8, R7, R8 ;  /* 0x0000000807087221 */ /* 0x001fca0000000000 */
[----:B------:R-:W0:Y:S02]  /*0130*/  SHFL.BFLY PT, R9, R8, 0x2, 0x1f ;  /* 0x0c401f0008097f89 */ /* 0x000e2400000e0000 */
[----:B0-----:R-:W-:-:S05]  /*0140*/  FADD R9, R8, R9 ;  /* 0x0000000908097221 */ /* 0x001fca0000000000 */
[----:B------:R-:W0:Y:S02]  /*0150*/  SHFL.BFLY PT, R10, R9, 0x1, 0x1f ;  /* 0x0c201f00090a7f89 */ /* 0x000e2400000e0000 */
[----:B0-----:R-:W-:-:S05]  /*0160*/  FADD R10, R9, R10 ;  /* 0x0000000a090a7221 */ /* 0x001fca0000000000 */
[----:B------:R0:W-:Y:S04]  /*0170*/  @!P0 STS [R3], R10 ;  /* 0x0000000a03008388 */ /* 0x0001e80000000800 */
[----:B------:R-:W-:Y:S01]  /*0180*/  BAR.SYNC.DEFER_BLOCKING 0x0 ;  /* 0x0000000000007b1d */ /* 0x000fe20000010000 */
[----:B------:R-:W-:-:S04]  /*0190*/  ISETP.NE.U32.AND P0, PT, R5, 0x1, PT ;  /* 0x000000010500780c */ /* 0x000fc80003f05070 */
[----:B------:R-:W-:Y:S02]  /*01a0*/  ISETP.LT.AND P0, PT, R13, 0x2, P0 ;  /* 0x000000020d00780c */ /* 0x000fe40000701270 */
[----:B0-----:R-:W-:Y:S01]  /*01b0*/  MOV R3, 0x3e800000 ;  /* 0x3e80000000037802 */ /* 0x001fe20000000f00 */
[----:B------:R-:W0:Y:S04]  /*01c0*/  @!P1 LDS R11, [R13.X4] ;  /* 0x000000000d0b9984 */ /* 0x000e280000004800 */
[----:B0-----:R-:W0:Y:S02]  /*01d0*/  SHFL.BFLY PT, R2, R11, 0x1, 0x1f ;  /* 0x0c201f000b027f89 */ /* 0x001e2400000e0000 */
[----:B0-----:R-:W-:-:S05]  /*01e0*/  FADD R2, R11, R2 ;  /* 0x000000020b027221 */ /* 0x001fca0000000000 */
[----:B------:R-:W-:Y:S04]  /*01f0*/  @P0 STS [R13.X4], R2 ;  /* 0x000000020d000388 */ /* 0x000fe80000004800 */
[----:B------:R-:W-:Y:S06]  /*0200*/  BAR.SYNC.DEFER_BLOCKING 0x0 ;  /* 0x0000000000007b1d */ /* 0x000fec0000010000 */
[----:B------:R-:W0:Y:S02]  /*0210*/  LDS R5, [RZ] ;  /* 0x00000000ff057984 */ /* 0x000e240000000800 */
[----:B0-----:R-:W-:-:S02]  /*0220*/  FADD R6, R5, 9.9999999392252902908e-09 ;  /* 0x322bcc7705067421 */ /* 0x001fc40000000000 */
[----:B------:R-:W-:Y:S03]  /*0230*/  BAR.SYNC.DEFER_BLOCKING 0x0 ;  /* 0x0000000000007b1d */ /* 0x000fe60000010000 */
[C---:B------:R-:W-:Y:S02]  /*0240*/  FSETP.GT.AND P1, PT, |R6|.reuse, 8.50705917302346158658e+37, PT ;  /* 0x7e8000000600780b */ /* 0x040fe40003f24200 */
[----:B------:R-:W-:Y:S02]  /*0250*/  FSETP.GEU.AND P0, PT, |R6|, 1.175494350822287508e-38, PT ;  /* 0x008000000600780b */ /* 0x000fe40003f0e200 */
[----:B------:R-:W-:-:S09]  /*0260*/  FSEL R3, R3, 1, P1 ;  /* 0x3f80000003037808 */ /* 0x000fd20000800000 */
[----:B------:R-:W-:Y:S01]  /*0270*/  @P1 FMUL R6, R6, 0.25 ;  /* 0x3e80000006061820 */ /* 0x000fe20000400000 */
[C---:B------:R-:W-:Y:S01]  /*0280*/  ISETP.NE.AND P1, PT, R4.reuse, RZ, PT ;  /* 0x000000ff0400720c */ /* 0x040fe20003f25270 */
[----:B------:R-:W-:Y:S01]  /*0290*/  @!P0 FMUL R3, R3, 16777216 ;  /* 0x4b80000003038820 */ /* 0x000fe20000400000 */
[----:B------:R-:W-:Y:S01]  /*02a0*/  IMAD.WIDE.U32 R4, R4, R15, c[0x0][0x170] ;  /* 0x00005c0004047625 */ /* 0x000fe200078e000f */
[----:B------:R-:W-:-:S06]  /*02b0*/  @!P0 FMUL R6, R6, 16777216 ;  /* 0x4b80000006068820 */ /* 0x000fcc0000400000 */
[----:B------:R-:W0:Y:S04]  /*02c0*/  MUFU.RCP R6, R6 ;  /* 0x0000000600067308 */ /* 0x000e280000001000 */
[----:B------:R-:W-:Y:S01]  /*02d0*/  @!P1 MOV R2, c[0x0][0x160] ;  /* 0x0000580000029a02 */ /* 0x000fe20000000f00 */
[----:B0-----:R-:W-:Y:S01]  /*02e0*/  FMUL R7, R6, R3 ;  /* 0x0000000306077220 */ /* 0x001fe20000400000 */
[----:B------:R-:W-:-:S03]  /*02f0*/  @!P1 MOV R3, c[0x0][0x164] ;  /* 0x0000590000039a02 */ /* 0x000fc60000000f00 */
[----:B------:R-:W-:Y:S02]  /*0300*/  FADD R9, R7, R7 ;  /* 0x0000000707097221 */ /* 0x000fe40000000000 */
[----:B------:R-:W-:Y:S02]  /*0310*/  @!P1 STG.E [R2.64], R7 ;  /* 0x0000000702009986 */ /* 0x000fe4000c101904 */
[----:B------:R-:W-:-:S05]  /*0320*/  FMUL R9, R0, R9 ;  /* 0x0000000900097220 */ /* 0x000fca0000400000 */
[----:B------:R-:W-:Y:S01]  /*0330*/  STG.E [R4.64], R9 ;  /* 0x0000000904007986 */ /* 0x000fe2000c101904 */
[----:B------:R-:W-:Y:S05]  /*0340*/  EXIT ;  /* 0x000000000000794d */ /* 0x000fea0003800000 */
.L_x_0:
[----:B------:R-:W-:-:S00]  /*0350*/  BRA `(.L_x_0) ;  /* 0xfffffff000007947 */ /* 0x000fc0000383ffff */
[----:B------:R-:W-:-:S00]  /*0360*/  NOP ;  /* 0x0000000000007918 */ /* 0x000fc00000000000 */
        /* <DEDUP_REMOVED lines=9> */
.L_x_1:


//--------------------- .nv.shared.triton_per_fused_add_mul_pow_reciprocal_select_sum_unsqueeze_6 --------------------------
	.section	.nv.shared.triton_per_fused_add_mul_pow_reciprocal_select_sum_unsqueeze_6,"aw",@nobits
	.sectionflags	@""
	.align	16
